	.headerflags	@"EF_CUDA_TEXMODE_UNIFIED EF_CUDA_64BIT_ADDRESS EF_CUDA_ACCELERATORS EF_CUDA_SM90 EF_CUDA_VIRTUAL_SM(EF_CUDA_SM90)"
	.elftype	@"ET_EXEC"


//--------------------- .nv.info                  --------------------------
	.section	.nv.info,"",@"SHT_CUDA_INFO"
	.align	4


	//----- nvinfo : EIATTR_REGCOUNT
	.align		4
        /*0000*/ 	.byte	0x04, 0x2f
        /*0002*/ 	.short	(.L_1 - .L_0)
	.align		4
.L_0:
        /*0004*/ 	.word	index@(triton_per_fused__softmax_div_1)
        /*0008*/ 	.word	0x00000012


	//----- nvinfo : EIATTR_MIN_STACK_SIZE
	.align		4
.L_1:
        /*000c*/ 	.byte	0x04, 0x12
        /*000e*/ 	.short	(.L_3 - .L_2)
	.align		4
.L_2:
        /*0010*/ 	.word	index@(triton_per_fused__softmax_div_1)
        /*0014*/ 	.word	0x00000000


	//----- nvinfo : EIATTR_FRAME_SIZE
	.align		4
.L_3:
        /*0018*/ 	.byte	0x04, 0x11
        /*001a*/ 	.short	(.L_5 - .L_4)
	.align		4
.L_4:
        /*001c*/ 	.word	index@(triton_per_fused__softmax_div_1)
        /*0020*/ 	.word	0x00000000


	//----- nvinfo : EIATTR_MIN_STACK_SIZE
	.align		4
.L_5:
        /*0024*/ 	.byte	0x04, 0x12
        /*0026*/ 	.short	(.L_7 - .L_6)
	.align		4
.L_6:
        /*0028*/ 	.word	index@(triton_per_fused__softmax_div_1)
        /*002c*/ 	.word	0x00000000
.L_7:


//--------------------- .nv.info.triton_per_fused__softmax_div_1 --------------------------
	.section	.nv.info.triton_per_fused__softmax_div_1,"",@"SHT_CUDA_INFO"
	.sectionflags	@""
	.align	4


	//----- nvinfo : EIATTR_CUDA_API_VERSION
	.align		4
        /*0000*/ 	.byte	0x04, 0x37
        /*0002*/ 	.short	(.L_9 - .L_8)
.L_8:
        /*0004*/ 	.word	0x0000007c


	//----- nvinfo : EIATTR_KPARAM_INFO
	.align		4
.L_9:
        /*0008*/ 	.byte	0x04, 0x17
        /*000a*/ 	.short	(.L_11 - .L_10)
.L_10:
        /*000c*/ 	.word	0x00000000
        /*0010*/ 	.short	0x0002
        /*0012*/ 	.short	0x000c
        /*0014*/ 	.byte	0x00, 0xf0, 0x11, 0x00


	//----- nvinfo : EIATTR_KPARAM_INFO
	.align		4
.L_11:
        /*0018*/ 	.byte	0x04, 0x17
        /*001a*/ 	.short	(.L_13 - .L_12)
.L_12:
        /*001c*/ 	.word	0x00000000
        /*0020*/ 	.short	0x0001
        /*0022*/ 	.short	0x0008
        /*0024*/ 	.byte	0x00, 0xf0, 0x11, 0x00


	//----- nvinfo : EIATTR_KPARAM_INFO
	.align		4
.L_13:
        /*0028*/ 	.byte	0x04, 0x17
        /*002a*/ 	.short	(.L_15 - .L_14)
.L_14:
        /*002c*/ 	.word	0x00000000
        /*0030*/ 	.short	0x0000
        /*0032*/ 	.short	0x0000
        /*0034*/ 	.byte	0x00, 0xf4, 0x21, 0x00


	//----- nvinfo : EIATTR_SPARSE_MMA_MASK
	.align		4
.L_15:
        /*0038*/ 	.byte	0x03, 0x50
        /*003a*/ 	.short	0x0000


	//----- nvinfo : EIATTR_MAXREG_COUNT
	.align		4
        /*003c*/ 	.byte	0x03, 0x1b
        /*003e*/ 	.short	0x00ff


	//----- nvinfo : EIATTR_COOP_GROUP_MASK_REGIDS
	.align		4
        /*0040*/ 	.byte	0x04, 0x29
        /*0042*/ 	.short	(.L_17 - .L_16)


	//   ....[0]....
.L_16:
        /*0044*/ 	.word	0xffffffff


	//   ....[1]....
        /*0048*/ 	.word	0xffffffff


	//   ....[2]....
        /*004c*/ 	.word	0xffffffff


	//   ....[3]....
        /*0050*/ 	.word	0xffffffff


	//----- nvinfo : EIATTR_COOP_GROUP_INSTR_OFFSETS
	.align		4
.L_17:
        /*0054*/ 	.byte	0x04, 0x28
        /*0056*/ 	.short	(.L_19 - .L_18)


	//   ....[0]....
.L_18:
        /*0058*/ 	.word	0x000002a0


	//   ....[1]....
        /*005c*/ 	.word	0x000002e0


	//   ....[2]....
        /*0060*/ 	.word	0x00000510


	//   ....[3]....
        /*0064*/ 	.word	0x00000530


	//----- nvinfo : EIATTR_EXIT_INSTR_OFFSETS
	.align		4
.L_19:
        /*0068*/ 	.byte	0x04, 0x1c
        /*006a*/ 	.short	(.L_21 - .L_20)


	//   ....[0]....
.L_20:
        /*006c*/ 	.word	0x00000660


	//   ....[1]....
        /*0070*/ 	.word	0x00000680


	//----- nvinfo : EIATTR_REQNTID
	.align		4
.L_21:
        /*0074*/ 	.byte	0x04, 0x10
        /*0076*/ 	.short	(.L_23 - .L_22)
.L_22:
        /*0078*/ 	.word	0x00000080
        /*007c*/ 	.word	0x00000001
        /*0080*/ 	.word	0x00000001


	//----- nvinfo : EIATTR_CRS_STACK_SIZE
	.align		4
.L_23:
        /*0084*/ 	.byte	0x04, 0x1e
        /*0086*/ 	.short	(.L_25 - .L_24)
.L_24:
        /*0088*/ 	.word	0x00000000


	//----- nvinfo : EIATTR_CBANK_PARAM_SIZE
	.align		4
.L_25:
        /*008c*/ 	.byte	0x03, 0x19
        /*008e*/ 	.short	0x0010


	//----- nvinfo : EIATTR_PARAM_CBANK
	.align		4
        /*0090*/ 	.byte	0x04, 0x0a
        /*0092*/ 	.short	(.L_27 - .L_26)
	.align		4
.L_26:
        /*0094*/ 	.word	index@(.nv.constant0.triton_per_fused__softmax_div_1)
        /*0098*/ 	.short	0x0210
        /*009a*/ 	.short	0x0010


	//----- nvinfo : EIATTR_SW_WAR
	.align		4
.L_27:
        /*009c*/ 	.byte	0x04, 0x36
        /*009e*/ 	.short	(.L_29 - .L_28)
.L_28:
        /*00a0*/ 	.word	0x00000008
.L_29:


//--------------------- .nv.callgraph             --------------------------
	.section	.nv.callgraph,"",@"SHT_CUDA_CALLGRAPH"
	.align	4
	.sectionentsize	8
	.align		4
        /*0000*/ 	.word	0x00000000
	.align		4
        /*0004*/ 	.word	0xffffffff
	.align		4
        /*0008*/ 	.word	0x00000000
	.align		4
        /*000c*/ 	.word	0xfffffffe
	.align		4
        /*0010*/ 	.word	0x00000000
	.align		4
        /*0014*/ 	.word	0xfffffffd
	.align		4
        /*0018*/ 	.word	0x00000000
	.align		4
        /*001c*/ 	.word	0xfffffffc


//--------------------- .text.triton_per_fused__softmax_div_1 --------------------------
	.section	.text.triton_per_fused__softmax_div_1,"ax",@progbits
	.align	128
        .global         triton_per_fused__softmax_div_1
        .type           triton_per_fused__softmax_div_1,@function
        .size           triton_per_fused__softmax_div_1,(.L_x_3 - triton_per_fused__softmax_div_1)
        .other          triton_per_fused__softmax_div_1,@"STO_CUDA_ENTRY STV_DEFAULT"
triton_per_fused__softmax_div_1:
.text.triton_per_fused__softmax_div_1:
[----:B------:R-:W0:Y:S02]  /*0000*/  LDC R1, c[0x0][0x28] ;  /* 0x00000a00ff017b82 */ /* 0x000e240000000800 */
[----:B------:R-:W1:Y:S01]  /*0010*/  S2R R4, SR_TID.X ;  /* 0x0000000000047919 */ /* 0x000e620000002100 */
[----:B------:R-:W2:Y:S01]  /*0020*/  S2UR UR4, SR_CTAID.X ;  /* 0x00000000000479c3 */ /* 0x000ea20000002500 */
[----:B------:R-:W-:Y:S01]  /*0030*/  BSSY B0, `(.L_x_0) ;  /* 0x0000010000007945 */ /* 0x000fe20003800000 */
[----:B------:R-:W-:-:S06]  /*0040*/  CS2R R6, SRZ ;  /* 0x0000000000067805 */ /* 0x000fcc000001ff00 */
[----:B------:R-:W3:Y:S01]  /*0050*/  LDC.64 R2, c[0x0][0x210] ;  /* 0x00008400ff027b82 */ /* 0x000ee20000000a00 */
[----:B--2---:R-:W-:Y:S01]  /*0060*/  USHF.L.U32 UR4, UR4, 0x5, URZ ;  /* 0x0000000504047899 */ /* 0x004fe2000800063f */
[----:B-1----:R-:W-:Y:S02]  /*0070*/  SHF.R.U32.HI R0, RZ, 0x2, R4 ;  /* 0x00000002ff007819 */ /* 0x002fe40000011604 */
[----:B------:R-:W-:Y:S02]  /*0080*/  SHF.L.U32 R4, R4, 0x2, RZ ;  /* 0x0000000204047819 */ /* 0x000fe400000006ff */
[----:B------:R-:W-:Y:S02]  /*0090*/  SGXT.U32 R0, R0, 0x5 ;  /* 0x000000050000781a */ /* 0x000fe40000000000 */
[----:B------:R-:W-:Y:S02]  /*00a0*/  LOP3.LUT R5, R4, 0xc, RZ, 0xc0, !PT ;  /* 0x0000000c04057812 */ /* 0x000fe400078ec0ff */
[----:B------:R-:W-:Y:S01]  /*00b0*/  LOP3.LUT R0, R0, UR4, RZ, 0xfc, !PT ;  /* 0x0000000400007c12 */ /* 0x000fe2000f8efcff */
[----:B------:R-:W-:-:S03]  /*00c0*/  ULDC.64 UR4, c[0x0][0x208] ;  /* 0x0000820000047ab9 */ /* 0x000fc60000000a00 */
[C---:B------:R-:W-:Y:S02]  /*00d0*/  ISETP.GE.AND P0, PT, R0.reuse, 0x40, PT ;  /* 0x000000400000780c */ /* 0x040fe40003f06270 */
[----:B------:R-:W-:-:S05]  /*00e0*/  LEA R5, R0, R5, 0x4 ;  /* 0x0000000500057211 */ /* 0x000fca00078e20ff */
[----:B---3--:R-:W-:Y:S01]  /*00f0*/  IMAD.WIDE R2, R5, 0x4, R2 ;  /* 0x0000000405027825 */ /* 0x008fe200078e0202 */
[----:B------:R-:W-:-:S05]  /*0100*/  CS2R R4, SRZ ;  /* 0x0000000000047805 */ /* 0x000fca000001ff00 */
[----:B------:R-:W-:Y:S05]  /*0110*/  @P0 BRA `(.L_x_1) ;  /* 0x0000000000040947 */ /* 0x000fea0003800000 */
[----:B------:R1:W5:Y:S02]  /*0120*/  LDG.E.128 R4, desc[UR4][R2.64] ;  /* 0x0000000402047981 */ /* 0x000364000c1e1d00 */
.L_x_1:
[----:B------:R-:W-:Y:S05]  /*0130*/  BSYNC B0 ;  /* 0x0000000000007941 */ /* 0x000fea0003800000 */
.L_x_0:
[----:B-----5:R-:W-:Y:S02]  /*0140*/  SEL R5, R5, RZ, !P0 ;  /* 0x000000ff05057207 */ /* 0x020fe40004000000 */
[----:B------:R-:W-:Y:S02]  /*0150*/  SEL R4, R4, RZ, !P0 ;  /* 0x000000ff04047207 */ /* 0x000fe40004000000 */
[----:B------:R-:W-:Y:S01]  /*0160*/  SEL R6, R6, RZ, !P0 ;  /* 0x000000ff06067207 */ /* 0x000fe20004000000 */
[----:B------:R-:W-:Y:S01]  /*0170*/  FMUL R8, R5, 0.70710676908493041992 ;  /* 0x3f3504f305087820 */ /* 0x000fe20000400000 */
[----:B------:R-:W-:Y:S01]  /*0180*/  SEL R7, R7, RZ, !P0 ;  /* 0x000000ff07077207 */ /* 0x000fe20004000000 */
[----:B------:R-:W-:-:S03]  /*0190*/  FMUL R0, R4, 0.70710676908493041992 ;  /* 0x3f3504f304007820 */ /* 0x000fc60000400000 */
[----:B------:R-:W-:Y:S02]  /*01a0*/  FSEL R9, R8, -INF , !P0 ;  /* 0xff80000008097808 */ /* 0x000fe40004000000 */
[----:B------:R-:W-:Y:S01]  /*01b0*/  FSEL R8, R0, -INF , !P0 ;  /* 0xff80000000087808 */ /* 0x000fe20004000000 */
[----:B------:R-:W-:-:S03]  /*01c0*/  FMUL R0, R6, 0.70710676908493041992 ;  /* 0x3f3504f306007820 */ /* 0x000fc60000400000 */
[C---:B------:R-:W-:Y:S02]  /*01d0*/  FSETP.GT.AND P1, PT, R8.reuse, R9, PT ;  /* 0x000000090800720b */ /* 0x040fe40003f24000 */
[----:B------:R-:W-:Y:S02]  /*01e0*/  FSETP.NAN.AND P2, PT, R8, R8, PT ;  /* 0x000000080800720b */ /* 0x000fe40003f48000 */
[----:B------:R-:W-:Y:S01]  /*01f0*/  FSEL R11, R0, -INF , !P0 ;  /* 0xff800000000b7808 */ /* 0x000fe20004000000 */
[----:B------:R-:W-:-:S08]  /*0200*/  FMUL R0, R7, 0.70710676908493041992 ;  /* 0x3f3504f307007820 */ /* 0x000fd00000400000 */
[----:B------:R-:W-:Y:S02]  /*0210*/  @!P1 FSEL R8, R8, R9, P2 ;  /* 0x0000000908089208 */ /* 0x000fe40001000000 */
[----:B------:R-:W-:Y:S02]  /*0220*/  FSEL R9, R0, -INF , !P0 ;  /* 0xff80000000097808 */ /* 0x000fe40004000000 */
[C---:B------:R-:W-:Y:S02]  /*0230*/  FSETP.GT.AND P1, PT, R8.reuse, R11, PT ;  /* 0x0000000b0800720b */ /* 0x040fe40003f24000 */
[----:B------:R-:W-:-:S11]  /*0240*/  FSETP.NAN.AND P2, PT, R8, R8, PT ;  /* 0x000000080800720b */ /* 0x000fd60003f48000 */
[----:B------:R-:W-:-:S04]  /*0250*/  @!P1 FSEL R8, R8, R11, P2 ;  /* 0x0000000b08089208 */ /* 0x000fc80001000000 */
[C---:B------:R-:W-:Y:S02]  /*0260*/  FSETP.GT.AND P1, PT, R8.reuse, R9, PT ;  /* 0x000000090800720b */ /* 0x040fe40003f24000 */
[----:B------:R-:W-:-:S11]  /*0270*/  FSETP.NAN.AND P2, PT, R8, R8, PT ;  /* 0x000000080800720b */ /* 0x000fd60003f48000 */
[----:B------:R-:W-:-:S04]  /*0280*/  @!P1 FSEL R8, R8, R9, P2 ;  /* 0x0000000908089208 */ /* 0x000fc80001000000 */
[C---:B------:R-:W-:Y:S01]  /*0290*/  FSETP.NAN.AND P2, PT, R8.reuse, R8, PT ;  /* 0x000000080800720b */ /* 0x040fe20003f48000 */
[----:B------:R-:W2:Y:S02]  /*02a0*/  SHFL.BFLY PT, R9, R8, 0x2, 0x1f ;  /* 0x0c401f0008097f89 */ /* 0x000ea400000e0000 */
[----:B--2---:R-:W-:-:S13]  /*02b0*/  FSETP.GT.AND P1, PT, R8, R9, PT ;  /* 0x000000090800720b */ /* 0x004fda0003f24000 */
[----:B------:R-:W-:-:S04]  /*02c0*/  @!P1 FSEL R8, R8, R9, P2 ;  /* 0x0000000908089208 */ /* 0x000fc80001000000 */
[C---:B------:R-:W-:Y:S01]  /*02d0*/  FSETP.NAN.AND P2, PT, R8.reuse, R8, PT ;  /* 0x000000080800720b */ /* 0x040fe20003f48000 */
[----:B------:R-:W2:Y:S02]  /*02e0*/  SHFL.BFLY PT, R9, R8, 0x1, 0x1f ;  /* 0x0c201f0008097f89 */ /* 0x000ea400000e0000 */
[----:B--2---:R-:W-:-:S13]  /*02f0*/  FSETP.GT.AND P1, PT, R8, R9, PT ;  /* 0x000000090800720b */ /* 0x004fda0003f24000 */
[----:B------:R-:W-:-:S05]  /*0300*/  @!P1 FSEL R8, R8, R9, P2 ;  /* 0x0000000908089208 */ /* 0x000fca0001000000 */
[--C-:B------:R-:W-:Y:S01]  /*0310*/  FFMA R4, R4, 0.70710676908493041992, -R8.reuse ;  /* 0x3f3504f304047823 */ /* 0x100fe20000000808 */
[--C-:B------:R-:W-:Y:S01]  /*0320*/  FFMA R5, R5, 0.70710676908493041992, -R8.reuse ;  /* 0x3f3504f305057823 */ /* 0x100fe20000000808 */
[--C-:B------:R-:W-:Y:S01]  /*0330*/  FFMA R6, R6, 0.70710676908493041992, -R8.reuse ;  /* 0x3f3504f306067823 */ /* 0x100fe20000000808 */
[----:B------:R-:W-:Y:S01]  /*0340*/  FFMA R7, R7, 0.70710676908493041992, -R8 ;  /* 0x3f3504f307077823 */ /* 0x000fe20000000808 */
[----:B------:R-:W-:Y:S01]  /*0350*/  FMUL R4, R4, 0.25 ;  /* 0x3e80000004047820 */ /* 0x000fe20000400000 */
[----:B------:R-:W-:Y:S01]  /*0360*/  FMUL R5, R5, 0.25 ;  /* 0x3e80000005057820 */ /* 0x000fe20000400000 */
[----:B------:R-:W-:Y:S01]  /*0370*/  FMUL R6, R6, 0.25 ;  /* 0x3e80000006067820 */ /* 0x000fe20000400000 */
[----:B------:R-:W-:Y:S01]  /*0380*/  FMUL R7, R7, 0.25 ;  /* 0x3e80000007077820 */ /* 0x000fe20000400000 */
[----:B------:R-:W-:Y:S01]  /*0390*/  FMUL R4, R4, 1.4426950216293334961 ;  /* 0x3fb8aa3b04047820 */ /* 0x000fe20000400000 */
[----:B------:R-:W-:Y:S01]  /*03a0*/  FMUL R5, R5, 1.4426950216293334961 ;  /* 0x3fb8aa3b05057820 */ /* 0x000fe20000400000 */
[----:B------:R-:W-:Y:S01]  /*03b0*/  FMUL R6, R6, 1.4426950216293334961 ;  /* 0x3fb8aa3b06067820 */ /* 0x000fe20000400000 */
[----:B------:R-:W-:-:S02]  /*03c0*/  FMUL R9, R7, 1.4426950216293334961 ;  /* 0x3fb8aa3b07097820 */ /* 0x000fc40000400000 */
[----:B------:R-:W-:Y:S02]  /*03d0*/  FSETP.GEU.AND P1, PT, R4, -126, PT ;  /* 0xc2fc00000400780b */ /* 0x000fe40003f2e000 */
[----:B------:R-:W-:Y:S02]  /*03e0*/  FSETP.GEU.AND P2, PT, R5, -126, PT ;  /* 0xc2fc00000500780b */ /* 0x000fe40003f4e000 */
[----:B------:R-:W-:Y:S02]  /*03f0*/  FSETP.GEU.AND P3, PT, R6, -126, PT ;  /* 0xc2fc00000600780b */ /* 0x000fe40003f6e000 */
[----:B------:R-:W-:-:S07]  /*0400*/  FSETP.GEU.AND P4, PT, R9, -126, PT ;  /* 0xc2fc00000900780b */ /* 0x000fce0003f8e000 */
[----:B------:R-:W-:Y:S02]  /*0410*/  @!P1 FMUL R4, R4, 0.5 ;  /* 0x3f00000004049820 */ /* 0x000fe40000400000 */
[----:B------:R-:W-:Y:S02]  /*0420*/  @!P2 FMUL R5, R5, 0.5 ;  /* 0x3f0000000505a820 */ /* 0x000fe40000400000 */
[----:B------:R-:W2:Y:S01]  /*0430*/  MUFU.EX2 R0, R4 ;  /* 0x0000000400007308 */ /* 0x000ea20000000800 */
[----:B------:R-:W-:Y:S01]  /*0440*/  @!P3 FMUL R6, R6, 0.5 ;  /* 0x3f0000000606b820 */ /* 0x000fe20000400000 */
[----:B------:R-:W-:-:S06]  /*0450*/  @!P4 FMUL R9, R9, 0.5 ;  /* 0x3f0000000909c820 */ /* 0x000fcc0000400000 */
[----:B------:R-:W3:Y:S01]  /*0460*/  MUFU.EX2 R7, R5 ;  /* 0x0000000500077308 */ /* 0x000ee20000000800 */
[----:B--2---:R-:W-:-:S07]  /*0470*/  @!P1 FMUL R0, R0, R0 ;  /* 0x0000000000009220 */ /* 0x004fce0000400000 */
[----:B------:R-:W2:Y:S01]  /*0480*/  MUFU.EX2 R8, R6 ;  /* 0x0000000600087308 */ /* 0x000ea20000000800 */
[----:B---3--:R-:W-:-:S07]  /*0490*/  @!P2 FMUL R7, R7, R7 ;  /* 0x000000070707a220 */ /* 0x008fce0000400000 */
[----:B------:R-:W3:Y:S01]  /*04a0*/  MUFU.EX2 R10, R9 ;  /* 0x00000009000a7308 */ /* 0x000ee20000000800 */
[----:B------:R-:W-:Y:S01]  /*04b0*/  FADD R11, R0, R7 ;  /* 0x00000007000b7221 */ /* 0x000fe20000000000 */
[----:B--2---:R-:W-:-:S04]  /*04c0*/  @!P3 FMUL R8, R8, R8 ;  /* 0x000000080808b220 */ /* 0x004fc80000400000 */
[----:B------:R-:W-:Y:S01]  /*04d0*/  FADD R11, R8, R11 ;  /* 0x0000000b080b7221 */ /* 0x000fe20000000000 */
[----:B---3--:R-:W-:-:S04]  /*04e0*/  @!P4 FMUL R10, R10, R10 ;  /* 0x0000000a0a0ac220 */ /* 0x008fc80000400000 */
[----:B------:R-:W-:-:S05]  /*04f0*/  FADD R11, R10, R11 ;  /* 0x0000000b0a0b7221 */ /* 0x000fca0000000000 */
[----:B------:R-:W-:-:S05]  /*0500*/  FSEL R11, R11, RZ, !P0 ;  /* 0x000000ff0b0b7208 */ /* 0x000fca0004000000 */
[----:B------:R-:W2:Y:S02]  /*0510*/  SHFL.BFLY PT, R4, R11, 0x2, 0x1f ;  /* 0x0c401f000b047f89 */ /* 0x000ea400000e0000 */
[----:B--2---:R-:W-:-:S05]  /*0520*/  FADD R4, R11, R4 ;  /* 0x000000040b047221 */ /* 0x004fca0000000000 */
[----:B------:R-:W2:Y:S02]  /*0530*/  SHFL.BFLY PT, R5, R4, 0x1, 0x1f ;  /* 0x0c201f0004057f89 */ /* 0x000ea400000e0000 */
[----:B--2---:R-:W-:-:S05]  /*0540*/  FADD R5, R4, R5 ;  /* 0x0000000504057221 */ /* 0x004fca0000000000 */
[C---:B------:R-:W-:Y:S02]  /*0550*/  FSETP.GT.AND P1, PT, |R5|.reuse, 8.50705917302346158658e+37, PT ;  /* 0x7e8000000500780b */ /* 0x040fe40003f24200 */
[----:B------:R-:W-:-:S11]  /*0560*/  FSETP.GEU.AND P2, PT, |R5|, 1.175494350822287508e-38, PT ;  /* 0x008000000500780b */ /* 0x000fd60003f4e200 */
[----:B------:R-:W-:Y:S01]  /*0570*/  @P1 FMUL R5, R5, 0.25 ;  /* 0x3e80000005051820 */ /* 0x000fe20000400000 */
[----:B------:R-:W-:Y:S01]  /*0580*/  @P1 FMUL R0, R0, 0.25 ;  /* 0x3e80000000001820 */ /* 0x000fe20000400000 */
[----:B------:R-:W-:Y:S01]  /*0590*/  @P1 FMUL R7, R7, 0.25 ;  /* 0x3e80000007071820 */ /* 0x000fe20000400000 */
[----:B------:R-:W-:Y:S01]  /*05a0*/  @P1 FMUL R8, R8, 0.25 ;  /* 0x3e80000008081820 */ /* 0x000fe20000400000 */
[----:B------:R-:W-:Y:S01]  /*05b0*/  @!P2 FMUL R5, R5, 16777216 ;  /* 0x4b8000000505a820 */ /* 0x000fe20000400000 */
[----:B------:R-:W-:Y:S01]  /*05c0*/  @P1 FMUL R10, R10, 0.25 ;  /* 0x3e8000000a0a1820 */ /* 0x000fe20000400000 */
[----:B------:R-:W-:Y:S01]  /*05d0*/  @!P2 FMUL R0, R0, 16777216 ;  /* 0x4b8000000000a820 */ /* 0x000fe20000400000 */
[----:B------:R-:W-:Y:S01]  /*05e0*/  @!P2 FMUL R7, R7, 16777216 ;  /* 0x4b8000000707a820 */ /* 0x000fe20000400000 */
[----:B------:R-:W-:Y:S01]  /*05f0*/  @!P2 FMUL R8, R8, 16777216 ;  /* 0x4b8000000808a820 */ /* 0x000fe20000400000 */
[----:B------:R-:W-:Y:S01]  /*0600*/  @!P2 FMUL R10, R10, 16777216 ;  /* 0x4b8000000a0aa820 */ /* 0x000fe20000400000 */
[----:B------:R-:W2:Y:S02]  /*0610*/  MUFU.RCP R5, R5 ;  /* 0x0000000500057308 */ /* 0x000ea40000001000 */
[C---:B--2---:R-:W-:Y:S01]  /*0620*/  FMUL R12, R5.reuse, R0 ;  /* 0x00000000050c7220 */ /* 0x044fe20000400000 */
[C---:B------:R-:W-:Y:S01]  /*0630*/  FMUL R13, R5.reuse, R7 ;  /* 0x00000007050d7220 */ /* 0x040fe20000400000 */
[C---:B------:R-:W-:Y:S01]  /*0640*/  FMUL R14, R5.reuse, R8 ;  /* 0x00000008050e7220 */ /* 0x040fe20000400000 */
[----:B------:R-:W-:Y:S01]  /*0650*/  FMUL R15, R5, R10 ;  /* 0x0000000a050f7220 */ /* 0x000fe20000400000 */
[----:B------:R-:W-:Y:S06]  /*0660*/  @P0 EXIT ;  /* 0x000000000000094d */ /* 0x000fec0003800000 */
[----:B------:R-:W-:Y:S01]  /*0670*/  STG.E.128 desc[UR4][R2.64], R12 ;  /* 0x0000000c02007986 */ /* 0x000fe2000c101d04 */
[----:B------:R-:W-:Y:S05]  /*0680*/  EXIT ;  /* 0x000000000000794d */ /* 0x000fea0003800000 */
.L_x_2:
[----:B------:R-:W-:-:S00]  /*0690*/  BRA `(.L_x_2) ;  /* 0xfffffffc00fc7947 */ /* 0x000fc0000383ffff */
[----:B------:R-:W-:-:S00]  /*06a0*/  NOP ;  /* 0x0000000000007918 */ /* 0x000fc00000000000 */
        /* <DEDUP_REMOVED lines=13> */
.L_x_3:


//--------------------- .nv.constant0.triton_per_fused__softmax_div_1 --------------------------
	.section	.nv.constant0.triton_per_fused__softmax_div_1,"a",@progbits
	.sectionflags	@""
	.align	4
.nv.constant0.triton_per_fused__softmax_div_1:
	.zero		544
